//
// Generated by NVIDIA NVVM Compiler
//
// Compiler Build ID: CL-36424714
// Cuda compilation tools, release 13.0, V13.0.88
// Based on NVVM 20.0.0
//

.version 9.0
.target sm_100
.address_size 64

	// .globl	_Z17interleavedReducePii
// _ZZ17interleavedReducePiiE11inputShared has been demoted

.visible .entry _Z17interleavedReducePii(
	.param .u64 .ptr .align 1 _Z17interleavedReducePii_param_0,
	.param .u32 _Z17interleavedReducePii_param_1
)
{
	.reg .pred 	%p<4>;
	.reg .b32 	%r<25>;
	.reg .b64 	%rd<5>;
	// demoted variable
	.shared .align 4 .b8 _ZZ17interleavedReducePiiE11inputShared[16];
	ld.param.u64 	%rd2, [_Z17interleavedReducePii_param_0];
	ld.param.u32 	%r6, [_Z17interleavedReducePii_param_1];
	cvta.to.global.u64 	%rd1, %rd2;
	mov.u32 	%r1, %tid.x;
	shl.b32 	%r7, %r1, 1;
	mul.wide.u32 	%rd3, %r7, 4;
	add.s64 	%rd4, %rd1, %rd3;
	ld.global.u32 	%r8, [%rd4];
	ld.global.u32 	%r9, [%rd4+4];
	add.s32 	%r10, %r9, %r8;
	shl.b32 	%r11, %r1, 2;
	mov.u32 	%r12, _ZZ17interleavedReducePiiE11inputShared;
	add.s32 	%r2, %r12, %r11;
	st.shared.u32 	[%r2], %r10;
	bar.sync 	0;
	setp.lt.s32 	%p1, %r6, 4;
	@%p1 bra 	$L__BB0_5;
	shr.u32 	%r14, %r6, 31;
	add.s32 	%r15, %r6, %r14;
	shr.s32 	%r3, %r15, 1;
	mov.b32 	%r24, 1;
$L__BB0_2:
	shl.b32 	%r5, %r24, 1;
	add.s32 	%r16, %r5, -1;
	and.b32  	%r17, %r16, %r1;
	setp.ne.s32 	%p2, %r17, 0;
	@%p2 bra 	$L__BB0_4;
	shl.b32 	%r18, %r24, 2;
	add.s32 	%r19, %r2, %r18;
	ld.shared.u32 	%r20, [%r19];
	ld.shared.u32 	%r21, [%r2];
	add.s32 	%r22, %r21, %r20;
	st.shared.u32 	[%r2], %r22;
$L__BB0_4:
	setp.lt.s32 	%p3, %r5, %r3;
	mov.u32 	%r24, %r5;
	@%p3 bra 	$L__BB0_2;
$L__BB0_5:
	ld.shared.u32 	%r23, [_ZZ17interleavedReducePiiE11inputShared];
	st.global.u32 	[%rd1], %r23;
	ret;

}


// ===== COMPILED SASS (sm_100) =====

	.target	sm_100

	.elftype	@"ET_EXEC"


//--------------------- .note.nv.tkinfo           --------------------------
	.section	.note.nv.tkinfo,"",@"SHT_NOTE"
	.sectionflags	@"SHF_NOTE_NV_TKINFO"
	.tkinfo
        /*0018*/ 	.word	0x00000002
        /*0030*/ 	.string	""
        /*0030*/ 	.string	"ptxas"
        /*0030*/ 	.string	"Cuda compilation tools, release 13.0, V13.0.88"
        /*0030*/ 	.string	"Build cuda_13.0.r13.0/compiler.36424714_0"
        /*0030*/ 	.string	"-arch sm_100 -m 64 "



//--------------------- .note.nv.cuinfo           --------------------------
	.section	.note.nv.cuinfo,"",@"SHT_NOTE"
	.sectionflags	@"SHF_NOTE_NV_CUINFO"
        /*0018*/ 	.short	0x0002
        /*001a*/ 	.short	0x0064
        /*001c*/ 	.short	0x0082
	.zero		2


//--------------------- .nv.info                  --------------------------
	.section	.nv.info,"",@"SHT_CUDA_INFO"
	.align	4


	//----- nvinfo : EIATTR_REGCOUNT
	.align		4
        /*0000*/ 	.byte	0x04, 0x2f
        /*0002*/ 	.short	(.L_1 - .L_0)
	.align		4
.L_0:
        /*0004*/ 	.word	index@(_Z17interleavedReducePii)
        /*0008*/ 	.word	0x0000000c


	//----- nvinfo : EIATTR_FRAME_SIZE
	.align		4
.L_1:
        /*000c*/ 	.byte	0x04, 0x11
        /*000e*/ 	.short	(.L_3 - .L_2)
	.align		4
.L_2:
        /*0010*/ 	.word	index@(_Z17interleavedReducePii)
        /*0014*/ 	.word	0x00000000


	//----- nvinfo : EIATTR_MIN_STACK_SIZE
	.align		4
.L_3:
        /*0018*/ 	.byte	0x04, 0x12
        /*001a*/ 	.short	(.L_5 - .L_4)
	.align		4
.L_4:
        /*001c*/ 	.word	index@(_Z17interleavedReducePii)
        /*0020*/ 	.word	0x00000000
.L_5:


//--------------------- .nv.compat                --------------------------
	.section	.nv.compat,"",@"SHT_CUDA_COMPAT_INFO"
	.align	4
        /*0000*/ 	.byte	0x02, 0x09, 0x00, 0x00, 0x02, 0x02, 0x01, 0x00, 0x02, 0x05, 0x05, 0x00, 0x03, 0x07, 0x01, 0x01
        /*0010*/ 	.byte	0x02, 0x03, 0x00, 0x00, 0x02, 0x06, 0x01, 0x00, 0x04, 0x0b, 0x08, 0x00, 0x09, 0x00, 0x00, 0x00
        /*0020*/ 	.byte	0x00, 0x00, 0x00, 0x00


//--------------------- .nv.info._Z17interleavedReducePii --------------------------
	.section	.nv.info._Z17interleavedReducePii,"",@"SHT_CUDA_INFO"
	.sectionflags	@""
	.align	4


	//----- nvinfo : EIATTR_CUDA_API_VERSION
	.align		4
        /*0000*/ 	.byte	0x04, 0x37
        /*0002*/ 	.short	(.L_7 - .L_6)
.L_6:
        /*0004*/ 	.word	0x00000082


	//----- nvinfo : EIATTR_KPARAM_INFO
	.align		4
.L_7:
        /*0008*/ 	.byte	0x04, 0x17
        /*000a*/ 	.short	(.L_9 - .L_8)
.L_8:
        /*000c*/ 	.word	0x00000000
        /*0010*/ 	.short	0x0001
        /*0012*/ 	.short	0x0008
        /*0014*/ 	.byte	0x00, 0xf0, 0x11, 0x00


	//----- nvinfo : EIATTR_KPARAM_INFO
	.align		4
.L_9:
        /*0018*/ 	.byte	0x04, 0x17
        /*001a*/ 	.short	(.L_11 - .L_10)
.L_10:
        /*001c*/ 	.word	0x00000000
        /*0020*/ 	.short	0x0000
        /*0022*/ 	.short	0x0000
        /*0024*/ 	.byte	0x00, 0xf5, 0x21, 0x00


	//----- nvinfo : EIATTR_SPARSE_MMA_MASK
	.align		4
.L_11:
        /*0028*/ 	.byte	0x03, 0x50
        /*002a*/ 	.short	0x0000


	//----- nvinfo : EIATTR_MAXREG_COUNT
	.align		4
        /*002c*/ 	.byte	0x03, 0x1b
        /*002e*/ 	.short	0x00ff


	//----- nvinfo : EIATTR_NUM_BARRIERS
	.align		4
        /*0030*/ 	.byte	0x02, 0x4c
        /*0032*/ 	.byte	0x01
	.zero		1


	//----- nvinfo : EIATTR_MERCURY_ISA_VERSION
	.align		4
        /*0034*/ 	.byte	0x03, 0x5f
        /*0036*/ 	.short	0x0101


	//----- nvinfo : EIATTR_VRC_CTA_INIT_COUNT
	.align		4
        /*0038*/ 	.byte	0x02, 0x4a
	.zero		1
	.zero		1


	//----- nvinfo : EIATTR_EXIT_INSTR_OFFSETS
	.align		4
        /*003c*/ 	.byte	0x04, 0x1c
        /*003e*/ 	.short	(.L_13 - .L_12)


	//   ....[0]....
.L_12:
        /*0040*/ 	.word	0x00000260


	//----- nvinfo : EIATTR_CBANK_PARAM_SIZE
	.align		4
.L_13:
        /*0044*/ 	.byte	0x03, 0x19
        /*0046*/ 	.short	0x000c


	//----- nvinfo : EIATTR_PARAM_CBANK
	.align		4
        /*0048*/ 	.byte	0x04, 0x0a
        /*004a*/ 	.short	(.L_15 - .L_14)
	.align		4
.L_14:
        /*004c*/ 	.word	index@(.nv.constant0._Z17interleavedReducePii)
        /*0050*/ 	.short	0x0380
        /*0052*/ 	.short	0x000c


	//----- nvinfo : EIATTR_SW_WAR
	.align		4
.L_15:
        /*0054*/ 	.byte	0x04, 0x36
        /*0056*/ 	.short	(.L_17 - .L_16)
.L_16:
        /*0058*/ 	.word	0x00000008
.L_17:


//--------------------- .nv.callgraph             --------------------------
	.section	.nv.callgraph,"",@"SHT_CUDA_CALLGRAPH"
	.align	4
	.sectionentsize	8
	.align		4
        /*0000*/ 	.word	0x00000000
	.align		4
        /*0004*/ 	.word	0xffffffff
	.align		4
        /*0008*/ 	.word	0x00000000
	.align		4
        /*000c*/ 	.word	0xfffffffe
	.align		4
        /*0010*/ 	.word	0x00000000
	.align		4
        /*0014*/ 	.word	0xfffffffd
	.align		4
        /*0018*/ 	.word	0x00000000
	.align		4
        /*001c*/ 	.word	0xfffffffc


//--------------------- .text._Z17interleavedReducePii --------------------------
	.section	.text._Z17interleavedReducePii,"ax",@progbits
	.align	128
        .global         _Z17interleavedReducePii
        .type           _Z17interleavedReducePii,@function
        .size           _Z17interleavedReducePii,(.L_x_3 - _Z17interleavedReducePii)
        .other          _Z17interleavedReducePii,@"STO_CUDA_ENTRY STV_DEFAULT"
_Z17interleavedReducePii:
.text._Z17interleavedReducePii:
[----:B------:R-:W-:Y:S01]  /*0000*/  LDC R1, c[0x0][0x37c] ;  /* 0x0000df00ff017b82 */ /* 0x000fe20000000800 */
[----:B------:R-:W0:Y:S07]  /*0010*/  S2R R9, SR_TID.X ;  /* 0x0000000000097919 */ /* 0x000e2e0000002100 */
[----:B------:R-:W1:Y:S01]  /*0020*/  LDC.64 R2, c[0x0][0x380] ;  /* 0x0000e000ff027b82 */ /* 0x000e620000000a00 */
[----:B------:R-:W2:Y:S01]  /*0030*/  LDCU.64 UR8, c[0x0][0x358] ;  /* 0x00006b00ff0877ac */ /* 0x000ea20008000a00 */
[----:B------:R-:W3:Y:S01]  /*0040*/  LDCU UR6, c[0x0][0x388] ;  /* 0x00007100ff0677ac */ /* 0x000ee20008000800 */
[----:B0-----:R-:W-:-:S04]  /*0050*/  IMAD.SHL.U32 R5, R9, 0x2, RZ ;  /* 0x0000000209057824 */ /* 0x001fc800078e00ff */
[----:B-1----:R-:W-:-:S05]  /*0060*/  IMAD.WIDE.U32 R2, R5, 0x4, R2 ;  /* 0x0000000405027825 */ /* 0x002fca00078e0002 */
[----:B--2---:R-:W2:Y:S04]  /*0070*/  LDG.E R0, desc[UR8][R2.64] ;  /* 0x0000000802007981 */ /* 0x004ea8000c1e1900 */
[----:B------:R-:W2:Y:S01]  /*0080*/  LDG.E R5, desc[UR8][R2.64+0x4] ;  /* 0x0000040802057981 */ /* 0x000ea2000c1e1900 */
[----:B------:R-:W0:Y:S01]  /*0090*/  S2UR UR5, SR_CgaCtaId ;  /* 0x00000000000579c3 */ /* 0x000e220000008800 */
[----:B------:R-:W-:Y:S01]  /*00a0*/  UMOV UR4, 0x400 ;  /* 0x0000040000047882 */ /* 0x000fe20000000000 */
[----:B---3--:R-:W-:Y:S02]  /*00b0*/  UISETP.GE.AND UP0, UPT, UR6, 0x4, UPT ;  /* 0x000000040600788c */ /* 0x008fe4000bf06270 */
[----:B0-----:R-:W-:-:S06]  /*00c0*/  ULEA UR4, UR5, UR4, 0x18 ;  /* 0x0000000405047291 */ /* 0x001fcc000f8ec0ff */
[----:B------:R-:W-:Y:S01]  /*00d0*/  LEA R7, R9, UR4, 0x2 ;  /* 0x0000000409077c11 */ /* 0x000fe2000f8e10ff */
[----:B--2---:R-:W-:-:S05]  /*00e0*/  IMAD.IADD R0, R0, 0x1, R5 ;  /* 0x0000000100007824 */ /* 0x004fca00078e0205 */
[----:B------:R0:W-:Y:S01]  /*00f0*/  STS [R7], R0 ;  /* 0x0000000007007388 */ /* 0x0001e20000000800 */
[----:B------:R-:W-:Y:S06]  /*0100*/  BAR.SYNC.DEFER_BLOCKING 0x0 ;  /* 0x0000000000007b1d */ /* 0x000fec0000010000 */
[----:B------:R-:W-:Y:S05]  /*0110*/  BRA.U !UP0, `(.L_x_0) ;  /* 0x0000000108387547 */ /* 0x000fea000b800000 */
[----:B0-----:R-:W-:Y:S01]  /*0120*/  HFMA2 R0, -RZ, RZ, 0, 5.9604644775390625e-08 ;  /* 0x00000001ff007431 */ /* 0x001fe200000001ff */
[----:B------:R-:W-:-:S04]  /*0130*/  ULEA.HI UR4, UR6, UR6, URZ, 0x1 ;  /* 0x0000000606047291 */ /* 0x000fc8000f8f08ff */
[----:B------:R-:W-:-:S12]  /*0140*/  USHF.R.S32.HI UR4, URZ, 0x1, UR4 ;  /* 0x00000001ff047899 */ /* 0x000fd80008011404 */
.L_x_1:
[----:B------:R-:W-:-:S05]  /*0150*/  IMAD.SHL.U32 R5, R0, 0x2, RZ ;  /* 0x0000000200057824 */ /* 0x000fca00078e00ff */
[----:B------:R-:W-:-:S04]  /*0160*/  IADD3 R2, PT, PT, R5, -0x1, RZ ;  /* 0xffffffff05027810 */ /* 0x000fc80007ffe0ff */
[----:B------:R-:W-:-:S13]  /*0170*/  LOP3.LUT P0, RZ, R2, R9, RZ, 0xc0, !PT ;  /* 0x0000000902ff7212 */ /* 0x000fda000780c0ff */
[----:B------:R-:W-:Y:S01]  /*0180*/  @!P0 IMAD R2, R0, 0x4, R7 ;  /* 0x0000000400028824 */ /* 0x000fe200078e0207 */
[----:B------:R-:W-:Y:S01]  /*0190*/  @!P0 LDS R3, [R7] ;  /* 0x0000000007038984 */ /* 0x000fe20000000800 */
[----:B------:R-:W-:-:S04]  /*01a0*/  IMAD.MOV.U32 R0, RZ, RZ, R5 ;  /* 0x000000ffff007224 */ /* 0x000fc800078e0005 */
[----:B------:R-:W0:Y:S02]  /*01b0*/  @!P0 LDS R2, [R2] ;  /* 0x0000000002028984 */ /* 0x000e240000000800 */
[----:B0-----:R-:W-:-:S05]  /*01c0*/  @!P0 IADD3 R4, PT, PT, R2, R3, RZ ;  /* 0x0000000302048210 */ /* 0x001fca0007ffe0ff */
[----:B------:R1:W-:Y:S01]  /*01d0*/  @!P0 STS [R7], R4 ;  /* 0x0000000407008388 */ /* 0x0003e20000000800 */
[----:B------:R-:W-:-:S13]  /*01e0*/  ISETP.GE.AND P0, PT, R5, UR4, PT ;  /* 0x0000000405007c0c */ /* 0x000fda000bf06270 */
[----:B-1----:R-:W-:Y:S05]  /*01f0*/  @!P0 BRA `(.L_x_1) ;  /* 0xfffffffc00d48947 */ /* 0x002fea000383ffff */
.L_x_0:
[----:B------:R-:W1:Y:S01]  /*0200*/  S2UR UR5, SR_CgaCtaId ;  /* 0x00000000000579c3 */ /* 0x000e620000008800 */
[----:B------:R-:W-:-:S07]  /*0210*/  UMOV UR4, 0x400 ;  /* 0x0000040000047882 */ /* 0x000fce0000000000 */
[----:B------:R-:W2:Y:S01]  /*0220*/  LDC.64 R2, c[0x0][0x380] ;  /* 0x0000e000ff027b82 */ /* 0x000ea20000000a00 */
[----:B-1----:R-:W-:-:S09]  /*0230*/  ULEA UR4, UR5, UR4, 0x18 ;  /* 0x0000000405047291 */ /* 0x002fd2000f8ec0ff */
[----:B------:R-:W2:Y:S04]  /*0240*/  LDS R5, [UR4] ;  /* 0x00000004ff057984 */ /* 0x000ea80008000800 */
[----:B--2---:R-:W-:Y:S01]  /*0250*/  STG.E desc[UR8][R2.64], R5 ;  /* 0x0000000502007986 */ /* 0x004fe2000c101908 */
[----:B------:R-:W-:Y:S05]  /*0260*/  EXIT ;  /* 0x000000000000794d */ /* 0x000fea0003800000 */
.L_x_2:
[----:B------:R-:W-:-:S00]  /*0270*/  BRA `(.L_x_2) ;  /* 0xfffffffc00fc7947 */ /* 0x000fc0000383ffff */
[----:B------:R-:W-:-:S00]  /*0280*/  NOP ;  /* 0x0000000000007918 */ /* 0x000fc00000000000 */
[----:B------:R-:W-:-:S00]  /*0290*/  NOP ;  /* 0x0000000000007918 */ /* 0x000fc00000000000 */
[----:B------:R-:W-:-:S00]  /*02a0*/  NOP ;  /* 0x0000000000007918 */ /* 0x000fc00000000000 */
[----:B------:R-:W-:-:S00]  /*02b0*/  NOP ;  /* 0x0000000000007918 */ /* 0x000fc00000000000 */
[----:B------:R-:W-:-:S00]  /*02c0*/  NOP ;  /* 0x0000000000007918 */ /* 0x000fc00000000000 */
[----:B------:R-:W-:-:S00]  /*02d0*/  NOP ;  /* 0x0000000000007918 */ /* 0x000fc00000000000 */
[----:B------:R-:W-:-:S00]  /*02e0*/  NOP ;  /* 0x0000000000007918 */ /* 0x000fc00000000000 */
[----:B------:R-:W-:-:S00]  /*02f0*/  NOP ;  /* 0x0000000000007918 */ /* 0x000fc00000000000 */
.L_x_3:


//--------------------- .nv.shared._Z17interleavedReducePii --------------------------
	.section	.nv.shared._Z17interleavedReducePii,"aw",@nobits
	.sectionflags	@""
	.align	4
.nv.shared._Z17interleavedReducePii:
	.zero		1040


//--------------------- .nv.shared.reserved.0     --------------------------
	.section	.nv.shared.reserved.0,"aw",@nobits
	.weak		__nv_reservedSMEM_offset_0_alias
	.size		__nv_reservedSMEM_offset_0_alias, 0, 64
	.other		__nv_reservedSMEM_offset_0_alias,@"STO_CUDA_RESERVED_SHARED STV_DEFAULT"
__nv_reservedSMEM_offset_0_alias:
	.zero		0
	.zero		64


//--------------------- .nv.constant0._Z17interleavedReducePii --------------------------
	.section	.nv.constant0._Z17interleavedReducePii,"a",@progbits
	.sectionflags	@""
	.align	4
.nv.constant0._Z17interleavedReducePii:
	.zero		908


//--------------------- SYMBOLS --------------------------

	.type		.nv.reservedSmem.offset0,@object
	.size		.nv.reservedSmem.offset0,0x4
	.type		.nv.reservedSmem.cap,@object
	.size		.nv.reservedSmem.cap,0x4
